//
// Generated by NVIDIA NVVM Compiler
//
// Compiler Build ID: CL-36424714
// Cuda compilation tools, release 13.0, V13.0.88
// Based on NVVM 20.0.0
//

.version 9.0
.target sm_100
.address_size 64

	// .globl	_Z15compute_indicesPiii

.visible .entry _Z15compute_indicesPiii(
	.param .u64 .ptr .align 1 _Z15compute_indicesPiii_param_0,
	.param .u32 _Z15compute_indicesPiii_param_1,
	.param .u32 _Z15compute_indicesPiii_param_2
)
{
	.reg .pred 	%p<4>;
	.reg .b32 	%r<14>;
	.reg .b64 	%rd<5>;

	ld.param.u64 	%rd1, [_Z15compute_indicesPiii_param_0];
	ld.param.u32 	%r3, [_Z15compute_indicesPiii_param_1];
	ld.param.u32 	%r4, [_Z15compute_indicesPiii_param_2];
	mov.u32 	%r6, %tid.x;
	mov.u32 	%r7, %tid.y;
	mov.u32 	%r8, %ctaid.x;
	mov.u32 	%r9, %ctaid.y;
	mov.u32 	%r10, %ntid.x;
	mov.u32 	%r11, %ntid.y;
	mad.lo.s32 	%r1, %r8, %r10, %r6;
	mad.lo.s32 	%r12, %r9, %r11, %r7;
	setp.ge.s32 	%p1, %r1, %r3;
	setp.ge.s32 	%p2, %r12, %r4;
	or.pred  	%p3, %p1, %p2;
	@%p3 bra 	$L__BB0_2;
	cvta.to.global.u64 	%rd2, %rd1;
	mad.lo.s32 	%r13, %r3, %r12, %r1;
	mul.wide.u32 	%rd3, %r13, 4;
	add.s64 	%rd4, %rd2, %rd3;
	st.global.u32 	[%rd4], %r13;
$L__BB0_2:
	ret;

}


// ===== COMPILED SASS (sm_100) =====

	.target	sm_100

	.elftype	@"ET_EXEC"


//--------------------- .note.nv.tkinfo           --------------------------
	.section	.note.nv.tkinfo,"",@"SHT_NOTE"
	.sectionflags	@"SHF_NOTE_NV_TKINFO"
	.tkinfo
        /*0018*/ 	.word	0x00000002
        /*0030*/ 	.string	""
        /*0030*/ 	.string	"ptxas"
        /*0030*/ 	.string	"Cuda compilation tools, release 13.0, V13.0.88"
        /*0030*/ 	.string	"Build cuda_13.0.r13.0/compiler.36424714_0"
        /*0030*/ 	.string	"-arch sm_100 -m 64 "



//--------------------- .note.nv.cuinfo           --------------------------
	.section	.note.nv.cuinfo,"",@"SHT_NOTE"
	.sectionflags	@"SHF_NOTE_NV_CUINFO"
        /*0018*/ 	.short	0x0002
        /*001a*/ 	.short	0x0064
        /*001c*/ 	.short	0x0082
	.zero		2


//--------------------- .nv.info                  --------------------------
	.section	.nv.info,"",@"SHT_CUDA_INFO"
	.align	4


	//----- nvinfo : EIATTR_REGCOUNT
	.align		4
        /*0000*/ 	.byte	0x04, 0x2f
        /*0002*/ 	.short	(.L_1 - .L_0)
	.align		4
.L_0:
        /*0004*/ 	.word	index@(_Z15compute_indicesPiii)
        /*0008*/ 	.word	0x00000008


	//----- nvinfo : EIATTR_FRAME_SIZE
	.align		4
.L_1:
        /*000c*/ 	.byte	0x04, 0x11
        /*000e*/ 	.short	(.L_3 - .L_2)
	.align		4
.L_2:
        /*0010*/ 	.word	index@(_Z15compute_indicesPiii)
        /*0014*/ 	.word	0x00000000


	//----- nvinfo : EIATTR_MIN_STACK_SIZE
	.align		4
.L_3:
        /*0018*/ 	.byte	0x04, 0x12
        /*001a*/ 	.short	(.L_5 - .L_4)
	.align		4
.L_4:
        /*001c*/ 	.word	index@(_Z15compute_indicesPiii)
        /*0020*/ 	.word	0x00000000
.L_5:


//--------------------- .nv.compat                --------------------------
	.section	.nv.compat,"",@"SHT_CUDA_COMPAT_INFO"
	.align	4
        /*0000*/ 	.byte	0x02, 0x09, 0x00, 0x00, 0x02, 0x02, 0x01, 0x00, 0x02, 0x05, 0x05, 0x00, 0x03, 0x07, 0x01, 0x01
        /*0010*/ 	.byte	0x02, 0x03, 0x00, 0x00, 0x02, 0x06, 0x01, 0x00, 0x04, 0x0b, 0x08, 0x00, 0x09, 0x00, 0x00, 0x00
        /*0020*/ 	.byte	0x00, 0x00, 0x00, 0x00


//--------------------- .nv.info._Z15compute_indicesPiii --------------------------
	.section	.nv.info._Z15compute_indicesPiii,"",@"SHT_CUDA_INFO"
	.sectionflags	@""
	.align	4


	//----- nvinfo : EIATTR_CUDA_API_VERSION
	.align		4
        /*0000*/ 	.byte	0x04, 0x37
        /*0002*/ 	.short	(.L_7 - .L_6)
.L_6:
        /*0004*/ 	.word	0x00000082


	//----- nvinfo : EIATTR_KPARAM_INFO
	.align		4
.L_7:
        /*0008*/ 	.byte	0x04, 0x17
        /*000a*/ 	.short	(.L_9 - .L_8)
.L_8:
        /*000c*/ 	.word	0x00000000
        /*0010*/ 	.short	0x0002
        /*0012*/ 	.short	0x000c
        /*0014*/ 	.byte	0x00, 0xf0, 0x11, 0x00


	//----- nvinfo : EIATTR_KPARAM_INFO
	.align		4
.L_9:
        /*0018*/ 	.byte	0x04, 0x17
        /*001a*/ 	.short	(.L_11 - .L_10)
.L_10:
        /*001c*/ 	.word	0x00000000
        /*0020*/ 	.short	0x0001
        /*0022*/ 	.short	0x0008
        /*0024*/ 	.byte	0x00, 0xf0, 0x11, 0x00


	//----- nvinfo : EIATTR_KPARAM_INFO
	.align		4
.L_11:
        /*0028*/ 	.byte	0x04, 0x17
        /*002a*/ 	.short	(.L_13 - .L_12)
.L_12:
        /*002c*/ 	.word	0x00000000
        /*0030*/ 	.short	0x0000
        /*0032*/ 	.short	0x0000
        /*0034*/ 	.byte	0x00, 0xf5, 0x21, 0x00


	//----- nvinfo : EIATTR_SPARSE_MMA_MASK
	.align		4
.L_13:
        /*0038*/ 	.byte	0x03, 0x50
        /*003a*/ 	.short	0x0000


	//----- nvinfo : EIATTR_MAXREG_COUNT
	.align		4
        /*003c*/ 	.byte	0x03, 0x1b
        /*003e*/ 	.short	0x00ff


	//----- nvinfo : EIATTR_MERCURY_ISA_VERSION
	.align		4
        /*0040*/ 	.byte	0x03, 0x5f
        /*0042*/ 	.short	0x0101


	//----- nvinfo : EIATTR_VRC_CTA_INIT_COUNT
	.align		4
        /*0044*/ 	.byte	0x02, 0x4a
	.zero		1
	.zero		1


	//----- nvinfo : EIATTR_EXIT_INSTR_OFFSETS
	.align		4
        /*0048*/ 	.byte	0x04, 0x1c
        /*004a*/ 	.short	(.L_15 - .L_14)


	//   ....[0]....
.L_14:
        /*004c*/ 	.word	0x000000c0


	//   ....[1]....
        /*0050*/ 	.word	0x00000120


	//----- nvinfo : EIATTR_CBANK_PARAM_SIZE
	.align		4
.L_15:
        /*0054*/ 	.byte	0x03, 0x19
        /*0056*/ 	.short	0x0010


	//----- nvinfo : EIATTR_PARAM_CBANK
	.align		4
        /*0058*/ 	.byte	0x04, 0x0a
        /*005a*/ 	.short	(.L_17 - .L_16)
	.align		4
.L_16:
        /*005c*/ 	.word	index@(.nv.constant0._Z15compute_indicesPiii)
        /*0060*/ 	.short	0x0380
        /*0062*/ 	.short	0x0010


	//----- nvinfo : EIATTR_SW_WAR
	.align		4
.L_17:
        /*0064*/ 	.byte	0x04, 0x36
        /*0066*/ 	.short	(.L_19 - .L_18)
.L_18:
        /*0068*/ 	.word	0x00000008
.L_19:


//--------------------- .nv.callgraph             --------------------------
	.section	.nv.callgraph,"",@"SHT_CUDA_CALLGRAPH"
	.align	4
	.sectionentsize	8
	.align		4
        /*0000*/ 	.word	0x00000000
	.align		4
        /*0004*/ 	.word	0xffffffff
	.align		4
        /*0008*/ 	.word	0x00000000
	.align		4
        /*000c*/ 	.word	0xfffffffe
	.align		4
        /*0010*/ 	.word	0x00000000
	.align		4
        /*0014*/ 	.word	0xfffffffd
	.align		4
        /*0018*/ 	.word	0x00000000
	.align		4
        /*001c*/ 	.word	0xfffffffc


//--------------------- .text._Z15compute_indicesPiii --------------------------
	.section	.text._Z15compute_indicesPiii,"ax",@progbits
	.align	128
        .global         _Z15compute_indicesPiii
        .type           _Z15compute_indicesPiii,@function
        .size           _Z15compute_indicesPiii,(.L_x_1 - _Z15compute_indicesPiii)
        .other          _Z15compute_indicesPiii,@"STO_CUDA_ENTRY STV_DEFAULT"
_Z15compute_indicesPiii:
.text._Z15compute_indicesPiii:
[----:B------:R-:W-:Y:S01]  /*0000*/  LDC R1, c[0x0][0x37c] ;  /* 0x0000df00ff017b82 */ /* 0x000fe20000000800 */
[----:B------:R-:W0:Y:S07]  /*0010*/  S2R R5, SR_TID.Y ;  /* 0x0000000000057919 */ /* 0x000e2e0000002200 */
[----:B------:R-:W1:Y:S01]  /*0020*/  LDC R3, c[0x0][0x360] ;  /* 0x0000d800ff037b82 */ /* 0x000e620000000800 */
[----:B------:R-:W2:Y:S01]  /*0030*/  LDCU.64 UR6, c[0x0][0x388] ;  /* 0x00007100ff0677ac */ /* 0x000ea20008000a00 */
[----:B------:R-:W1:Y:S06]  /*0040*/  S2R R0, SR_TID.X ;  /* 0x0000000000007919 */ /* 0x000e6c0000002100 */
[----:B------:R-:W0:Y:S08]  /*0050*/  S2UR UR5, SR_CTAID.Y ;  /* 0x00000000000579c3 */ /* 0x000e300000002600 */
[----:B------:R-:W0:Y:S08]  /*0060*/  LDC R2, c[0x0][0x364] ;  /* 0x0000d900ff027b82 */ /* 0x000e300000000800 */
[----:B------:R-:W1:Y:S01]  /*0070*/  S2UR UR4, SR_CTAID.X ;  /* 0x00000000000479c3 */ /* 0x000e620000002500 */
[----:B0-----:R-:W-:-:S05]  /*0080*/  IMAD R5, R2, UR5, R5 ;  /* 0x0000000502057c24 */ /* 0x001fca000f8e0205 */
[----:B--2---:R-:W-:Y:S01]  /*0090*/  ISETP.GE.AND P0, PT, R5, UR7, PT ;  /* 0x0000000705007c0c */ /* 0x004fe2000bf06270 */
[----:B-1----:R-:W-:-:S05]  /*00a0*/  IMAD R0, R3, UR4, R0 ;  /* 0x0000000403007c24 */ /* 0x002fca000f8e0200 */
[----:B------:R-:W-:-:S13]  /*00b0*/  ISETP.GE.OR P0, PT, R0, UR6, P0 ;  /* 0x0000000600007c0c */ /* 0x000fda0008706670 */
[----:B------:R-:W-:Y:S05]  /*00c0*/  @P0 EXIT ;  /* 0x000000000000094d */ /* 0x000fea0003800000 */
[----:B------:R-:W0:Y:S01]  /*00d0*/  LDC.64 R2, c[0x0][0x380] ;  /* 0x0000e000ff027b82 */ /* 0x000e220000000a00 */
[----:B------:R-:W1:Y:S01]  /*00e0*/  LDCU.64 UR4, c[0x0][0x358] ;  /* 0x00006b00ff0477ac */ /* 0x000e620008000a00 */
[----:B------:R-:W-:-:S04]  /*00f0*/  IMAD R5, R5, UR6, R0 ;  /* 0x0000000605057c24 */ /* 0x000fc8000f8e0200 */
[----:B0-----:R-:W-:-:S05]  /*0100*/  IMAD.WIDE.U32 R2, R5, 0x4, R2 ;  /* 0x0000000405027825 */ /* 0x001fca00078e0002 */
[----:B-1----:R-:W-:Y:S01]  /*0110*/  STG.E desc[UR4][R2.64], R5 ;  /* 0x0000000502007986 */ /* 0x002fe2000c101904 */
[----:B------:R-:W-:Y:S05]  /*0120*/  EXIT ;  /* 0x000000000000794d */ /* 0x000fea0003800000 */
.L_x_0:
[----:B------:R-:W-:-:S00]  /*0130*/  BRA `(.L_x_0) ;  /* 0xfffffffc00fc7947 */ /* 0x000fc0000383ffff */
[----:B------:R-:W-:-:S00]  /*0140*/  NOP ;  /* 0x0000000000007918 */ /* 0x000fc00000000000 */
        /* <DEDUP_REMOVED lines=11> */
.L_x_1:


//--------------------- .nv.shared.reserved.0     --------------------------
	.section	.nv.shared.reserved.0,"aw",@nobits
	.weak		__nv_reservedSMEM_offset_0_alias
	.size		__nv_reservedSMEM_offset_0_alias, 0, 64
	.other		__nv_reservedSMEM_offset_0_alias,@"STO_CUDA_RESERVED_SHARED STV_DEFAULT"
__nv_reservedSMEM_offset_0_alias:
	.zero		0
	.zero		64


//--------------------- .nv.constant0._Z15compute_indicesPiii --------------------------
	.section	.nv.constant0._Z15compute_indicesPiii,"a",@progbits
	.sectionflags	@""
	.align	4
.nv.constant0._Z15compute_indicesPiii:
	.zero		912


//--------------------- SYMBOLS --------------------------

	.type		.nv.reservedSmem.offset0,@object
	.size		.nv.reservedSmem.offset0,0x4
